//
// Generated by NVIDIA NVVM Compiler
//
// Compiler Build ID: CL-36424714
// Cuda compilation tools, release 13.0, V13.0.88
// Based on NVVM 20.0.0
//

.version 9.0
.target sm_100
.address_size 64

	// .globl	_Z12mandelKernelPmPfS0_S0_S0_PiS1_S1_

.visible .entry _Z12mandelKernelPmPfS0_S0_S0_PiS1_S1_(
	.param .u64 .ptr .align 1 _Z12mandelKernelPmPfS0_S0_S0_PiS1_S1__param_0,
	.param .u64 .ptr .align 1 _Z12mandelKernelPmPfS0_S0_S0_PiS1_S1__param_1,
	.param .u64 .ptr .align 1 _Z12mandelKernelPmPfS0_S0_S0_PiS1_S1__param_2,
	.param .u64 .ptr .align 1 _Z12mandelKernelPmPfS0_S0_S0_PiS1_S1__param_3,
	.param .u64 .ptr .align 1 _Z12mandelKernelPmPfS0_S0_S0_PiS1_S1__param_4,
	.param .u64 .ptr .align 1 _Z12mandelKernelPmPfS0_S0_S0_PiS1_S1__param_5,
	.param .u64 .ptr .align 1 _Z12mandelKernelPmPfS0_S0_S0_PiS1_S1__param_6,
	.param .u64 .ptr .align 1 _Z12mandelKernelPmPfS0_S0_S0_PiS1_S1__param_7
)
{
	.reg .pred 	%p<13>;
	.reg .b32 	%r<46>;
	.reg .b32 	%f<73>;
	.reg .b64 	%rd<33>;

	ld.param.u64 	%rd10, [_Z12mandelKernelPmPfS0_S0_S0_PiS1_S1__param_0];
	ld.param.u64 	%rd11, [_Z12mandelKernelPmPfS0_S0_S0_PiS1_S1__param_1];
	ld.param.u64 	%rd12, [_Z12mandelKernelPmPfS0_S0_S0_PiS1_S1__param_2];
	ld.param.u64 	%rd13, [_Z12mandelKernelPmPfS0_S0_S0_PiS1_S1__param_3];
	ld.param.u64 	%rd14, [_Z12mandelKernelPmPfS0_S0_S0_PiS1_S1__param_4];
	ld.param.u64 	%rd15, [_Z12mandelKernelPmPfS0_S0_S0_PiS1_S1__param_6];
	ld.param.u64 	%rd16, [_Z12mandelKernelPmPfS0_S0_S0_PiS1_S1__param_7];
	cvta.to.global.u64 	%rd1, %rd15;
	cvta.to.global.u64 	%rd2, %rd10;
	cvta.to.global.u64 	%rd3, %rd16;
	cvta.to.global.u64 	%rd4, %rd14;
	cvta.to.global.u64 	%rd5, %rd12;
	cvta.to.global.u64 	%rd6, %rd13;
	cvta.to.global.u64 	%rd7, %rd11;
	mov.u32 	%r19, %ctaid.x;
	mov.u32 	%r20, %ntid.x;
	mov.u32 	%r21, %tid.x;
	mad.lo.s32 	%r22, %r19, %r20, %r21;
	shl.b32 	%r1, %r22, 1;
	mov.u32 	%r23, %ctaid.y;
	mov.u32 	%r24, %ntid.y;
	mov.u32 	%r25, %tid.y;
	mad.lo.s32 	%r26, %r23, %r24, %r25;
	shl.b32 	%r27, %r26, 1;
	cvt.rn.f32.u32 	%f1, %r27;
	cvt.u64.u32 	%rd8, %r27;
	ld.global.f32 	%f37, [%rd7];
	cvt.rn.f32.s32 	%f2, %r1;
	ld.global.f32 	%f38, [%rd6];
	fma.rn.f32 	%f3, %f38, %f2, %f37;
	ld.global.f32 	%f39, [%rd5];
	ld.global.f32 	%f40, [%rd4];
	fma.rn.f32 	%f4, %f40, %f1, %f39;
	ld.global.u32 	%r2, [%rd3];
	setp.lt.s32 	%p1, %r2, 1;
	mov.b32 	%r39, 0;
	@%p1 bra 	$L__BB0_4;
	mov.b32 	%r38, 0;
	mov.f32 	%f65, %f4;
	mov.f32 	%f66, %f3;
$L__BB0_2:
	mul.f32 	%f7, %f66, %f66;
	mul.f32 	%f8, %f65, %f65;
	add.f32 	%f41, %f7, %f8;
	setp.gt.f32 	%p2, %f41, 0f40800000;
	mov.u32 	%r39, %r38;
	@%p2 bra 	$L__BB0_4;
	sub.f32 	%f42, %f7, %f8;
	add.f32 	%f43, %f66, %f66;
	add.f32 	%f66, %f3, %f42;
	fma.rn.f32 	%f65, %f43, %f65, %f4;
	add.s32 	%r38, %r38, 1;
	setp.ne.s32 	%p3, %r38, %r2;
	mov.u32 	%r39, %r2;
	@%p3 bra 	$L__BB0_2;
$L__BB0_4:
	ld.global.u64 	%rd17, [%rd2];
	mad.lo.s64 	%rd18, %rd17, %rd8, %rd1;
	mul.wide.s32 	%rd19, %r1, 4;
	add.s64 	%rd20, %rd18, %rd19;
	st.global.u32 	[%rd20], %r39;
	add.s32 	%r30, %r1, 1;
	ld.global.f32 	%f44, [%rd7];
	cvt.rn.f32.s32 	%f11, %r30;
	ld.global.f32 	%f45, [%rd6];
	fma.rn.f32 	%f12, %f45, %f11, %f44;
	ld.global.f32 	%f46, [%rd5];
	ld.global.f32 	%f47, [%rd4];
	fma.rn.f32 	%f13, %f47, %f1, %f46;
	ld.global.u32 	%r6, [%rd3];
	setp.lt.s32 	%p4, %r6, 1;
	mov.b32 	%r41, 0;
	@%p4 bra 	$L__BB0_8;
	mov.b32 	%r40, 0;
	mov.f32 	%f67, %f13;
	mov.f32 	%f68, %f12;
$L__BB0_6:
	mul.f32 	%f16, %f68, %f68;
	mul.f32 	%f17, %f67, %f67;
	add.f32 	%f48, %f16, %f17;
	setp.gt.f32 	%p5, %f48, 0f40800000;
	mov.u32 	%r41, %r40;
	@%p5 bra 	$L__BB0_8;
	sub.f32 	%f49, %f16, %f17;
	add.f32 	%f50, %f68, %f68;
	add.f32 	%f68, %f12, %f49;
	fma.rn.f32 	%f67, %f50, %f67, %f13;
	add.s32 	%r40, %r40, 1;
	setp.ne.s32 	%p6, %r40, %r6;
	mov.u32 	%r41, %r6;
	@%p6 bra 	$L__BB0_6;
$L__BB0_8:
	cvt.u32.u64 	%r33, %rd8;
	ld.global.u64 	%rd21, [%rd2];
	mad.lo.s64 	%rd22, %rd21, %rd8, %rd1;
	add.s64 	%rd24, %rd22, %rd19;
	st.global.u32 	[%rd24+4], %r41;
	add.s32 	%r34, %r33, 1;
	cvt.rn.f32.u32 	%f20, %r34;
	cvt.u64.u32 	%rd9, %r34;
	ld.global.f32 	%f51, [%rd7];
	ld.global.f32 	%f52, [%rd6];
	fma.rn.f32 	%f21, %f52, %f2, %f51;
	ld.global.f32 	%f53, [%rd5];
	ld.global.f32 	%f54, [%rd4];
	fma.rn.f32 	%f22, %f54, %f20, %f53;
	ld.global.u32 	%r10, [%rd3];
	setp.lt.s32 	%p7, %r10, 1;
	mov.b32 	%r43, 0;
	@%p7 bra 	$L__BB0_12;
	mov.b32 	%r42, 0;
	mov.f32 	%f69, %f22;
	mov.f32 	%f70, %f21;
$L__BB0_10:
	mul.f32 	%f25, %f70, %f70;
	mul.f32 	%f26, %f69, %f69;
	add.f32 	%f55, %f25, %f26;
	setp.gt.f32 	%p8, %f55, 0f40800000;
	mov.u32 	%r43, %r42;
	@%p8 bra 	$L__BB0_12;
	sub.f32 	%f56, %f25, %f26;
	add.f32 	%f57, %f70, %f70;
	add.f32 	%f70, %f21, %f56;
	fma.rn.f32 	%f69, %f57, %f69, %f22;
	add.s32 	%r42, %r42, 1;
	setp.ne.s32 	%p9, %r42, %r10;
	mov.u32 	%r43, %r10;
	@%p9 bra 	$L__BB0_10;
$L__BB0_12:
	ld.global.u64 	%rd25, [%rd2];
	mad.lo.s64 	%rd26, %rd25, %rd9, %rd1;
	add.s64 	%rd28, %rd26, %rd19;
	st.global.u32 	[%rd28], %r43;
	ld.global.f32 	%f58, [%rd7];
	ld.global.f32 	%f59, [%rd6];
	fma.rn.f32 	%f29, %f59, %f11, %f58;
	ld.global.f32 	%f60, [%rd5];
	ld.global.f32 	%f61, [%rd4];
	fma.rn.f32 	%f30, %f61, %f20, %f60;
	ld.global.u32 	%r14, [%rd3];
	setp.lt.s32 	%p10, %r14, 1;
	mov.b32 	%r45, 0;
	@%p10 bra 	$L__BB0_16;
	mov.b32 	%r44, 0;
	mov.f32 	%f71, %f30;
	mov.f32 	%f72, %f29;
$L__BB0_14:
	mul.f32 	%f33, %f72, %f72;
	mul.f32 	%f34, %f71, %f71;
	add.f32 	%f62, %f33, %f34;
	setp.gt.f32 	%p11, %f62, 0f40800000;
	mov.u32 	%r45, %r44;
	@%p11 bra 	$L__BB0_16;
	sub.f32 	%f63, %f33, %f34;
	add.f32 	%f64, %f72, %f72;
	add.f32 	%f72, %f29, %f63;
	fma.rn.f32 	%f71, %f64, %f71, %f30;
	add.s32 	%r44, %r44, 1;
	setp.ne.s32 	%p12, %r44, %r14;
	mov.u32 	%r45, %r14;
	@%p12 bra 	$L__BB0_14;
$L__BB0_16:
	ld.global.u64 	%rd29, [%rd2];
	mad.lo.s64 	%rd30, %rd29, %rd9, %rd1;
	add.s64 	%rd32, %rd30, %rd19;
	st.global.u32 	[%rd32+4], %r45;
	ret;

}


// ===== COMPILED SASS (sm_100) =====

	.target	sm_100

	.elftype	@"ET_EXEC"


//--------------------- .note.nv.tkinfo           --------------------------
	.section	.note.nv.tkinfo,"",@"SHT_NOTE"
	.sectionflags	@"SHF_NOTE_NV_TKINFO"
	.tkinfo
        /*0018*/ 	.word	0x00000002
        /*0030*/ 	.string	""
        /*0030*/ 	.string	"ptxas"
        /*0030*/ 	.string	"Cuda compilation tools, release 13.0, V13.0.88"
        /*0030*/ 	.string	"Build cuda_13.0.r13.0/compiler.36424714_0"
        /*0030*/ 	.string	"-arch sm_100 -m 64 "



//--------------------- .note.nv.cuinfo           --------------------------
	.section	.note.nv.cuinfo,"",@"SHT_NOTE"
	.sectionflags	@"SHF_NOTE_NV_CUINFO"
        /*0018*/ 	.short	0x0002
        /*001a*/ 	.short	0x0064
        /*001c*/ 	.short	0x0082
	.zero		2


//--------------------- .nv.info                  --------------------------
	.section	.nv.info,"",@"SHT_CUDA_INFO"
	.align	4


	//----- nvinfo : EIATTR_REGCOUNT
	.align		4
        /*0000*/ 	.byte	0x04, 0x2f
        /*0002*/ 	.short	(.L_1 - .L_0)
	.align		4
.L_0:
        /*0004*/ 	.word	index@(_Z12mandelKernelPmPfS0_S0_S0_PiS1_S1_)
        /*0008*/ 	.word	0x00000018


	//----- nvinfo : EIATTR_FRAME_SIZE
	.align		4
.L_1:
        /*000c*/ 	.byte	0x04, 0x11
        /*000e*/ 	.short	(.L_3 - .L_2)
	.align		4
.L_2:
        /*0010*/ 	.word	index@(_Z12mandelKernelPmPfS0_S0_S0_PiS1_S1_)
        /*0014*/ 	.word	0x00000000


	//----- nvinfo : EIATTR_MIN_STACK_SIZE
	.align		4
.L_3:
        /*0018*/ 	.byte	0x04, 0x12
        /*001a*/ 	.short	(.L_5 - .L_4)
	.align		4
.L_4:
        /*001c*/ 	.word	index@(_Z12mandelKernelPmPfS0_S0_S0_PiS1_S1_)
        /*0020*/ 	.word	0x00000000
.L_5:


//--------------------- .nv.compat                --------------------------
	.section	.nv.compat,"",@"SHT_CUDA_COMPAT_INFO"
	.align	4
        /*0000*/ 	.byte	0x02, 0x09, 0x00, 0x00, 0x02, 0x02, 0x01, 0x00, 0x02, 0x05, 0x05, 0x00, 0x03, 0x07, 0x01, 0x01
        /*0010*/ 	.byte	0x02, 0x03, 0x00, 0x00, 0x02, 0x06, 0x01, 0x00, 0x04, 0x0b, 0x08, 0x00, 0x01, 0x00, 0x00, 0x00
        /*0020*/ 	.byte	0x00, 0x00, 0x00, 0x00


//--------------------- .nv.info._Z12mandelKernelPmPfS0_S0_S0_PiS1_S1_ --------------------------
	.section	.nv.info._Z12mandelKernelPmPfS0_S0_S0_PiS1_S1_,"",@"SHT_CUDA_INFO"
	.sectionflags	@""
	.align	4


	//----- nvinfo : EIATTR_CUDA_API_VERSION
	.align		4
        /*0000*/ 	.byte	0x04, 0x37
        /*0002*/ 	.short	(.L_7 - .L_6)
.L_6:
        /*0004*/ 	.word	0x00000082


	//----- nvinfo : EIATTR_KPARAM_INFO
	.align		4
.L_7:
        /*0008*/ 	.byte	0x04, 0x17
        /*000a*/ 	.short	(.L_9 - .L_8)
.L_8:
        /*000c*/ 	.word	0x00000000
        /*0010*/ 	.short	0x0007
        /*0012*/ 	.short	0x0038
        /*0014*/ 	.byte	0x00, 0xf5, 0x21, 0x00


	//----- nvinfo : EIATTR_KPARAM_INFO
	.align		4
.L_9:
        /*0018*/ 	.byte	0x04, 0x17
        /*001a*/ 	.short	(.L_11 - .L_10)
.L_10:
        /*001c*/ 	.word	0x00000000
        /*0020*/ 	.short	0x0006
        /*0022*/ 	.short	0x0030
        /*0024*/ 	.byte	0x00, 0xf5, 0x21, 0x00


	//----- nvinfo : EIATTR_KPARAM_INFO
	.align		4
.L_11:
        /*0028*/ 	.byte	0x04, 0x17
        /*002a*/ 	.short	(.L_13 - .L_12)
.L_12:
        /*002c*/ 	.word	0x00000000
        /*0030*/ 	.short	0x0005
        /*0032*/ 	.short	0x0028
        /*0034*/ 	.byte	0x00, 0xf5, 0x21, 0x00


	//----- nvinfo : EIATTR_KPARAM_INFO
	.align		4
.L_13:
        /*0038*/ 	.byte	0x04, 0x17
        /*003a*/ 	.short	(.L_15 - .L_14)
.L_14:
        /*003c*/ 	.word	0x00000000
        /*0040*/ 	.short	0x0004
        /*0042*/ 	.short	0x0020
        /*0044*/ 	.byte	0x00, 0xf5, 0x21, 0x00


	//----- nvinfo : EIATTR_KPARAM_INFO
	.align		4
.L_15:
        /*0048*/ 	.byte	0x04, 0x17
        /*004a*/ 	.short	(.L_17 - .L_16)
.L_16:
        /*004c*/ 	.word	0x00000000
        /*0050*/ 	.short	0x0003
        /*0052*/ 	.short	0x0018
        /*0054*/ 	.byte	0x00, 0xf5, 0x21, 0x00


	//----- nvinfo : EIATTR_KPARAM_INFO
	.align		4
.L_17:
        /*0058*/ 	.byte	0x04, 0x17
        /*005a*/ 	.short	(.L_19 - .L_18)
.L_18:
        /*005c*/ 	.word	0x00000000
        /*0060*/ 	.short	0x0002
        /*0062*/ 	.short	0x0010
        /*0064*/ 	.byte	0x00, 0xf5, 0x21, 0x00


	//----- nvinfo : EIATTR_KPARAM_INFO
	.align		4
.L_19:
        /*0068*/ 	.byte	0x04, 0x17
        /*006a*/ 	.short	(.L_21 - .L_20)
.L_20:
        /*006c*/ 	.word	0x00000000
        /*0070*/ 	.short	0x0001
        /*0072*/ 	.short	0x0008
        /*0074*/ 	.byte	0x00, 0xf5, 0x21, 0x00


	//----- nvinfo : EIATTR_KPARAM_INFO
	.align		4
.L_21:
        /*0078*/ 	.byte	0x04, 0x17
        /*007a*/ 	.short	(.L_23 - .L_22)
.L_22:
        /*007c*/ 	.word	0x00000000
        /*0080*/ 	.short	0x0000
        /*0082*/ 	.short	0x0000
        /*0084*/ 	.byte	0x00, 0xf5, 0x21, 0x00


	//----- nvinfo : EIATTR_SPARSE_MMA_MASK
	.align		4
.L_23:
        /*0088*/ 	.byte	0x03, 0x50
        /*008a*/ 	.short	0x0000


	//----- nvinfo : EIATTR_MAXREG_COUNT
	.align		4
        /*008c*/ 	.byte	0x03, 0x1b
        /*008e*/ 	.short	0x00ff


	//----- nvinfo : EIATTR_MERCURY_ISA_VERSION
	.align		4
        /*0090*/ 	.byte	0x03, 0x5f
        /*0092*/ 	.short	0x0101


	//----- nvinfo : EIATTR_VRC_CTA_INIT_COUNT
	.align		4
        /*0094*/ 	.byte	0x02, 0x4a
	.zero		1
	.zero		1


	//----- nvinfo : EIATTR_EXIT_INSTR_OFFSETS
	.align		4
        /*0098*/ 	.byte	0x04, 0x1c
        /*009a*/ 	.short	(.L_25 - .L_24)


	//   ....[0]....
.L_24:
        /*009c*/ 	.word	0x00000b60


	//----- nvinfo : EIATTR_CRS_STACK_SIZE
	.align		4
.L_25:
        /*00a0*/ 	.byte	0x04, 0x1e
        /*00a2*/ 	.short	(.L_27 - .L_26)
.L_26:
        /*00a4*/ 	.word	0x00000000


	//----- nvinfo : EIATTR_CBANK_PARAM_SIZE
	.align		4
.L_27:
        /*00a8*/ 	.byte	0x03, 0x19
        /*00aa*/ 	.short	0x0040


	//----- nvinfo : EIATTR_PARAM_CBANK
	.align		4
        /*00ac*/ 	.byte	0x04, 0x0a
        /*00ae*/ 	.short	(.L_29 - .L_28)
	.align		4
.L_28:
        /*00b0*/ 	.word	index@(.nv.constant0._Z12mandelKernelPmPfS0_S0_S0_PiS1_S1_)
        /*00b4*/ 	.short	0x0380
        /*00b6*/ 	.short	0x0040


	//----- nvinfo : EIATTR_SW_WAR
	.align		4
.L_29:
        /*00b8*/ 	.byte	0x04, 0x36
        /*00ba*/ 	.short	(.L_31 - .L_30)
.L_30:
        /*00bc*/ 	.word	0x00000008
.L_31:


//--------------------- .nv.callgraph             --------------------------
	.section	.nv.callgraph,"",@"SHT_CUDA_CALLGRAPH"
	.align	4
	.sectionentsize	8
	.align		4
        /*0000*/ 	.word	0x00000000
	.align		4
        /*0004*/ 	.word	0xffffffff
	.align		4
        /*0008*/ 	.word	0x00000000
	.align		4
        /*000c*/ 	.word	0xfffffffe
	.align		4
        /*0010*/ 	.word	0x00000000
	.align		4
        /*0014*/ 	.word	0xfffffffd
	.align		4
        /*0018*/ 	.word	0x00000000
	.align		4
        /*001c*/ 	.word	0xfffffffc


//--------------------- .text._Z12mandelKernelPmPfS0_S0_S0_PiS1_S1_ --------------------------
	.section	.text._Z12mandelKernelPmPfS0_S0_S0_PiS1_S1_,"ax",@progbits
	.align	128
        .global         _Z12mandelKernelPmPfS0_S0_S0_PiS1_S1_
        .type           _Z12mandelKernelPmPfS0_S0_S0_PiS1_S1_,@function
        .size           _Z12mandelKernelPmPfS0_S0_S0_PiS1_S1_,(.L_x_13 - _Z12mandelKernelPmPfS0_S0_S0_PiS1_S1_)
        .other          _Z12mandelKernelPmPfS0_S0_S0_PiS1_S1_,@"STO_CUDA_ENTRY STV_DEFAULT"
_Z12mandelKernelPmPfS0_S0_S0_PiS1_S1_:
.text._Z12mandelKernelPmPfS0_S0_S0_PiS1_S1_:
[----:B------:R-:W-:Y:S08]  /*0000*/  LDC R1, c[0x0][0x37c] ;  /* 0x0000df00ff017b82 */ /* 0x000ff00000000800 */
[----:B------:R-:W0:Y:S01]  /*0010*/  LDC.64 R2, c[0x0][0x3b8] ;  /* 0x0000ee00ff027b82 */ /* 0x000e220000000a00 */
[----:B------:R-:W0:Y:S07]  /*0020*/  LDCU.64 UR4, c[0x0][0x358] ;  /* 0x00006b00ff0477ac */ /* 0x000e2e0008000a00 */
[----:B------:R-:W1:Y:S08]  /*0030*/  LDC.64 R4, c[0x0][0x388] ;  /* 0x0000e200ff047b82 */ /* 0x000e700000000a00 */
[----:B------:R-:W2:Y:S08]  /*0040*/  LDC.64 R6, c[0x0][0x398] ;  /* 0x0000e600ff067b82 */ /* 0x000eb00000000a00 */
[----:B------:R-:W3:Y:S01]  /*0050*/  LDC.64 R8, c[0x0][0x390] ;  /* 0x0000e400ff087b82 */ /* 0x000ee20000000a00 */
[----:B0-----:R-:W4:Y:S07]  /*0060*/  LDG.E R3, desc[UR4][R2.64] ;  /* 0x0000000402037981 */ /* 0x001f2e000c1e1900 */
[----:B------:R-:W0:Y:S01]  /*0070*/  LDC.64 R10, c[0x0][0x3a0] ;  /* 0x0000e800ff0a7b82 */ /* 0x000e220000000a00 */
[----:B-1----:R1:W5:Y:S04]  /*0080*/  LDG.E R13, desc[UR4][R4.64] ;  /* 0x00000004040d7981 */ /* 0x002368000c1e1900 */
[----:B--2---:R-:W5:Y:S04]  /*0090*/  LDG.E R6, desc[UR4][R6.64] ;  /* 0x0000000406067981 */ /* 0x004f68000c1e1900 */
[----:B---3--:R-:W2:Y:S04]  /*00a0*/  LDG.E R8, desc[UR4][R8.64] ;  /* 0x0000000408087981 */ /* 0x008ea8000c1e1900 */
[----:B0-----:R-:W2:Y:S01]  /*00b0*/  LDG.E R10, desc[UR4][R10.64] ;  /* 0x000000040a0a7981 */ /* 0x001ea2000c1e1900 */
[----:B------:R-:W0:Y:S01]  /*00c0*/  S2R R15, SR_TID.X ;  /* 0x00000000000f7919 */ /* 0x000e220000002100 */
[----:B------:R-:W1:Y:S01]  /*00d0*/  S2R R17, SR_TID.Y ;  /* 0x0000000000117919 */ /* 0x000e620000002200 */
[----:B------:R-:W0:Y:S08]  /*00e0*/  LDC R0, c[0x0][0x360] ;  /* 0x0000d800ff007b82 */ /* 0x000e300000000800 */
[----:B------:R-:W0:Y:S08]  /*00f0*/  S2UR UR6, SR_CTAID.X ;  /* 0x00000000000679c3 */ /* 0x000e300000002500 */
[----:B------:R-:W1:Y:S08]  /*0100*/  S2UR UR7, SR_CTAID.Y ;  /* 0x00000000000779c3 */ /* 0x000e700000002600 */
[----:B------:R-:W1:Y:S01]  /*0110*/  LDC R12, c[0x0][0x364] ;  /* 0x0000d900ff0c7b82 */ /* 0x000e620000000800 */
[----:B0-----:R-:W-:-:S05]  /*0120*/  IMAD R0, R0, UR6, R15 ;  /* 0x0000000600007c24 */ /* 0x001fca000f8e020f */
[----:B------:R-:W-:Y:S01]  /*0130*/  SHF.L.U32 R0, R0, 0x1, RZ ;  /* 0x0000000100007819 */ /* 0x000fe200000006ff */
[----:B-1----:R-:W-:-:S03]  /*0140*/  IMAD R4, R12, UR7, R17 ;  /* 0x000000070c047c24 */ /* 0x002fc6000f8e0211 */
[----:B------:R-:W-:Y:S02]  /*0150*/  I2FP.F32.S32 R2, R0 ;  /* 0x0000000000027245 */ /* 0x000fe40000201400 */
[----:B------:R-:W-:Y:S01]  /*0160*/  SHF.L.U32 R4, R4, 0x1, RZ ;  /* 0x0000000104047819 */ /* 0x000fe200000006ff */
[----:B------:R-:W-:-:S03]  /*0170*/  HFMA2 R14, -RZ, RZ, 0, 0 ;  /* 0x00000000ff0e7431 */ /* 0x000fc600000001ff */
[----:B------:R-:W-:Y:S02]  /*0180*/  I2FP.F32.U32 R5, R4 ;  /* 0x0000000400057245 */ /* 0x000fe40000201000 */
[----:B----4-:R-:W-:Y:S01]  /*0190*/  ISETP.GE.AND P0, PT, R3, 0x1, PT ;  /* 0x000000010300780c */ /* 0x010fe20003f06270 */
[----:B-----5:R-:W-:Y:S02]  /*01a0*/  FFMA R6, R2, R6, R13 ;  /* 0x0000000602067223 */ /* 0x020fe4000000000d */
[----:B--2---:R-:W-:-:S10]  /*01b0*/  FFMA R8, R5, R10, R8 ;  /* 0x0000000a05087223 */ /* 0x004fd40000000008 */
[----:B------:R-:W-:Y:S05]  /*01c0*/  @!P0 BRA `(.L_x_0) ;  /* 0x0000000000488947 */ /* 0x000fea0003800000 */
[----:B------:R-:W-:Y:S01]  /*01d0*/  BSSY.RECONVERGENT B0, `(.L_x_0) ;  /* 0x0000011000007945 */ /* 0x000fe20003800200 */
[----:B------:R-:W-:Y:S02]  /*01e0*/  MOV R14, RZ ;  /* 0x000000ff000e7202 */ /* 0x000fe40000000f00 */
[----:B------:R-:W-:Y:S02]  /*01f0*/  MOV R7, R8 ;  /* 0x0000000800077202 */ /* 0x000fe40000000f00 */
[----:B------:R-:W-:-:S07]  /*0200*/  MOV R9, R6 ;  /* 0x0000000600097202 */ /* 0x000fce0000000f00 */
.L_x_2:
[----:B------:R-:W-:Y:S01]  /*0210*/  FMUL R10, R9, R9 ;  /* 0x00000009090a7220 */ /* 0x000fe20000400000 */
[----:B------:R-:W-:-:S04]  /*0220*/  FMUL R13, R7, R7 ;  /* 0x00000007070d7220 */ /* 0x000fc80000400000 */
[----:B------:R-:W-:-:S05]  /*0230*/  FADD R11, R10, R13 ;  /* 0x0000000d0a0b7221 */ /* 0x000fca0000000000 */
[----:B------:R-:W-:-:S13]  /*0240*/  FSETP.GT.AND P0, PT, R11, 4, PT ;  /* 0x408000000b00780b */ /* 0x000fda0003f04000 */
[----:B------:R-:W-:Y:S05]  /*0250*/  @P0 BRA `(.L_x_1) ;  /* 0x0000000000200947 */ /* 0x000fea0003800000 */
[----:B------:R-:W-:Y:S01]  /*0260*/  IADD3 R14, PT, PT, R14, 0x1, RZ ;  /* 0x000000010e0e7810 */ /* 0x000fe20007ffe0ff */
[----:B------:R-:W-:Y:S01]  /*0270*/  FADD R11, R9, R9 ;  /* 0x00000009090b7221 */ /* 0x000fe20000000000 */
[----:B------:R-:W-:Y:S02]  /*0280*/  FADD R9, R10, -R13 ;  /* 0x8000000d0a097221 */ /* 0x000fe40000000000 */
[----:B------:R-:W-:Y:S01]  /*0290*/  ISETP.NE.AND P0, PT, R14, R3, PT ;  /* 0x000000030e00720c */ /* 0x000fe20003f05270 */
[----:B------:R-:W-:Y:S01]  /*02a0*/  FFMA R7, R11, R7, R8 ;  /* 0x000000070b077223 */ /* 0x000fe20000000008 */
[----:B------:R-:W-:-:S11]  /*02b0*/  FADD R9, R6, R9 ;  /* 0x0000000906097221 */ /* 0x000fd60000000000 */
[----:B------:R-:W-:Y:S05]  /*02c0*/  @P0 BRA `(.L_x_2) ;  /* 0xfffffffc00d00947 */ /* 0x000fea000383ffff */
[----:B------:R-:W-:-:S07]  /*02d0*/  MOV R14, R3 ;  /* 0x00000003000e7202 */ /* 0x000fce0000000f00 */
.L_x_1:
[----:B------:R-:W-:Y:S05]  /*02e0*/  BSYNC.RECONVERGENT B0 ;  /* 0x0000000000007941 */ /* 0x000fea0003800200 */
.L_x_0:
[----:B------:R-:W0:Y:S01]  /*02f0*/  LDC.64 R18, c[0x0][0x380] ;  /* 0x0000e000ff127b82 */ /* 0x000e220000000a00 */
[----:B------:R-:W1:Y:S01]  /*0300*/  LDCU.64 UR6, c[0x0][0x3b0] ;  /* 0x00007600ff0677ac */ /* 0x000e620008000a00 */
[----:B0-----:R-:W2:Y:S06]  /*0310*/  LDG.E.64 R18, desc[UR4][R18.64] ;  /* 0x0000000412127981 */ /* 0x001eac000c1e1b00 */
[----:B------:R-:W0:Y:S08]  /*0320*/  LDC.64 R16, c[0x0][0x3b8] ;  /* 0x0000ee00ff107b82 */ /* 0x000e300000000a00 */
[----:B------:R-:W3:Y:S08]  /*0330*/  LDC.64 R6, c[0x0][0x390] ;  /* 0x0000e400ff067b82 */ /* 0x000ef00000000a00 */
[----:B------:R-:W4:Y:S08]  /*0340*/  LDC.64 R8, c[0x0][0x3a0] ;  /* 0x0000e800ff087b82 */ /* 0x000f300000000a00 */
[----:B------:R-:W5:Y:S08]  /*0350*/  LDC.64 R12, c[0x0][0x388] ;  /* 0x0000e200ff0c7b82 */ /* 0x000f700000000a00 */
[----:B------:R-:W5:Y:S01]  /*0360*/  LDC.64 R10, c[0x0][0x398] ;  /* 0x0000e600ff0a7b82 */ /* 0x000f620000000a00 */
[----:B--2---:R-:W-:-:S02]  /*0370*/  IMAD R3, R19, R4, RZ ;  /* 0x0000000413037224 */ /* 0x004fc400078e02ff */
[----:B-1----:R-:W-:-:S05]  /*0380*/  IMAD.WIDE.U32 R20, R4, R18, UR6 ;  /* 0x0000000604147e25 */ /* 0x002fca000f8e0012 */
[----:B------:R-:W-:-:S03]  /*0390*/  IADD3 R21, PT, PT, R21, R3, RZ ;  /* 0x0000000315157210 */ /* 0x000fc60007ffe0ff */
[----:B------:R-:W-:-:S05]  /*03a0*/  IMAD.WIDE R18, R0, 0x4, R20 ;  /* 0x0000000400127825 */ /* 0x000fca00078e0214 */
[----:B------:R1:W-:Y:S04]  /*03b0*/  STG.E desc[UR4][R18.64], R14 ;  /* 0x0000000e12007986 */ /* 0x0003e8000c101904 */
[----:B0-----:R-:W2:Y:S04]  /*03c0*/  LDG.E R16, desc[UR4][R16.64] ;  /* 0x0000000410107981 */ /* 0x001ea8000c1e1900 */
[----:B---3--:R-:W3:Y:S04]  /*03d0*/  LDG.E R6, desc[UR4][R6.64] ;  /* 0x0000000406067981 */ /* 0x008ee8000c1e1900 */
[----:B----4-:R-:W3:Y:S04]  /*03e0*/  LDG.E R8, desc[UR4][R8.64] ;  /* 0x0000000408087981 */ /* 0x010ee8000c1e1900 */
[----:B-----5:R-:W4:Y:S04]  /*03f0*/  LDG.E R12, desc[UR4][R12.64] ;  /* 0x000000040c0c7981 */ /* 0x020f28000c1e1900 */
[----:B------:R-:W4:Y:S01]  /*0400*/  LDG.E R10, desc[UR4][R10.64] ;  /* 0x000000040a0a7981 */ /* 0x000f22000c1e1900 */
[----:B------:R-:W-:-:S04]  /*0410*/  IADD3 R3, PT, PT, R0, 0x1, RZ ;  /* 0x0000000100037810 */ /* 0x000fc80007ffe0ff */
[----:B------:R-:W-:Y:S02]  /*0420*/  I2FP.F32.S32 R3, R3 ;  /* 0x0000000300037245 */ /* 0x000fe40000201400 */
[----:B--2---:R-:W-:Y:S01]  /*0430*/  ISETP.GE.AND P0, PT, R16, 0x1, PT ;  /* 0x000000011000780c */ /* 0x004fe20003f06270 */
[----:B---3--:R-:W-:Y:S01]  /*0440*/  FFMA R20, R5, R8, R6 ;  /* 0x0000000805147223 */ /* 0x008fe20000000006 */
[----:B------:R-:W-:Y:S01]  /*0450*/  MOV R5, RZ ;  /* 0x000000ff00057202 */ /* 0x000fe20000000f00 */
[----:B----4-:R-:W-:-:S10]  /*0460*/  FFMA R15, R3, R10, R12 ;  /* 0x0000000a030f7223 */ /* 0x010fd4000000000c */
[----:B-1----:R-:W-:Y:S05]  /*0470*/  @!P0 BRA `(.L_x_3) ;  /* 0x0000000000488947 */ /* 0x002fea0003800000 */
[----:B------:R-:W-:Y:S01]  /*0480*/  HFMA2 R5, -RZ, RZ, 0, 0 ;  /* 0x00000000ff057431 */ /* 0x000fe200000001ff */
[----:B------:R-:W-:Y:S01]  /*0490*/  BSSY.RECONVERGENT B0, `(.L_x_3) ;  /* 0x0000010000007945 */ /* 0x000fe20003800200 */
[----:B------:R-:W-:Y:S02]  /*04a0*/  MOV R7, R20 ;  /* 0x0000001400077202 */ /* 0x000fe40000000f00 */
[----:B------:R-:W-:-:S07]  /*04b0*/  MOV R6, R15 ;  /* 0x0000000f00067202 */ /* 0x000fce0000000f00 */
.L_x_5:
        /* <DEDUP_REMOVED lines=13> */
.L_x_4:
[----:B------:R-:W-:Y:S05]  /*0590*/  BSYNC.RECONVERGENT B0 ;  /* 0x0000000000007941 */ /* 0x000fea0003800200 */
.L_x_3:
        /* <DEDUP_REMOVED lines=19> */
[----:B------:R-:W-:Y:S02]  /*06d0*/  I2FP.F32.U32 R14, R4 ;  /* 0x00000004000e7245 */ /* 0x000fe40000201000 */
[----:B--2---:R-:W-:Y:S01]  /*06e0*/  ISETP.GE.AND P0, PT, R16, 0x1, PT ;  /* 0x000000011000780c */ /* 0x004fe20003f06270 */
[----:B---3--:R-:W-:Y:S01]  /*06f0*/  FFMA R15, R2, R10, R7 ;  /* 0x0000000a020f7223 */ /* 0x008fe20000000007 */
[----:B------:R-:W-:Y:S02]  /*0700*/  HFMA2 R2, -RZ, RZ, 0, 0 ;  /* 0x00000000ff027431 */ /* 0x000fe400000001ff */
[----:B----4-:R-:W-:-:S09]  /*0710*/  FFMA R20, R14, R12, R9 ;  /* 0x0000000c0e147223 */ /* 0x010fd20000000009 */
[----:B-1----:R-:W-:Y:S05]  /*0720*/  @!P0 BRA `(.L_x_6) ;  /* 0x0000000000488947 */ /* 0x002fea0003800000 */
[----:B------:R-:W-:Y:S01]  /*0730*/  BSSY.RECONVERGENT B0, `(.L_x_6) ;  /* 0x0000011000007945 */ /* 0x000fe20003800200 */
[----:B------:R-:W-:Y:S02]  /*0740*/  MOV R2, RZ ;  /* 0x000000ff00027202 */ /* 0x000fe40000000f00 */
[----:B------:R-:W-:Y:S02]  /*0750*/  MOV R5, R20 ;  /* 0x0000001400057202 */ /* 0x000fe40000000f00 */
[----:B------:R-:W-:-:S07]  /*0760*/  MOV R6, R15 ;  /* 0x0000000f00067202 */ /* 0x000fce0000000f00 */
.L_x_8:
        /* <DEDUP_REMOVED lines=13> */
.L_x_7:
[----:B------:R-:W-:Y:S05]  /*0840*/  BSYNC.RECONVERGENT B0 ;  /* 0x0000000000007941 */ /* 0x000fea0003800200 */
.L_x_6:
        /* <DEDUP_REMOVED lines=18> */
[----:B------:R-:W-:-:S02]  /*0970*/  MOV R5, RZ ;  /* 0x000000ff00057202 */ /* 0x000fc40000000f00 */
[----:B--2---:R-:W-:Y:S01]  /*0980*/  ISETP.GE.AND P0, PT, R16, 0x1, PT ;  /* 0x000000011000780c */ /* 0x004fe20003f06270 */
[----:B---3--:R-:W-:Y:S01]  /*0990*/  FFMA R3, R3, R10, R12 ;  /* 0x0000000a03037223 */ /* 0x008fe2000000000c */
[----:B----4-:R-:W-:-:S11]  /*09a0*/  FFMA R14, R14, R6, R9 ;  /* 0x000000060e0e7223 */ /* 0x010fd60000000009 */
[----:B-1----:R-:W-:Y:S05]  /*09b0*/  @!P0 BRA `(.L_x_9) ;  /* 0x0000000000488947 */ /* 0x002fea0003800000 */
[----:B------:R-:W-:Y:S01]  /*09c0*/  HFMA2 R5, -RZ, RZ, 0, 0 ;  /* 0x00000000ff057431 */ /* 0x000fe200000001ff */
[----:B------:R-:W-:Y:S01]  /*09d0*/  BSSY.RECONVERGENT B0, `(.L_x_9) ;  /* 0x0000010000007945 */ /* 0x000fe20003800200 */
[----:B------:R-:W-:Y:S02]  /*09e0*/  MOV R7, R14 ;  /* 0x0000000e00077202 */ /* 0x000fe40000000f00 */
[----:B------:R-:W-:-:S07]  /*09f0*/  MOV R2, R3 ;  /* 0x0000000300027202 */ /* 0x000fce0000000f00 */
.L_x_11:
        /* <DEDUP_REMOVED lines=13> */
.L_x_10:
[----:B------:R-:W-:Y:S05]  /*0ad0*/  BSYNC.RECONVERGENT B0 ;  /* 0x0000000000007941 */ /* 0x000fea0003800200 */
.L_x_9:
[----:B------:R-:W0:Y:S01]  /*0ae0*/  LDC.64 R6, c[0x0][0x380] ;  /* 0x0000e000ff067b82 */ /* 0x000e220000000a00 */
[----:B------:R-:W1:Y:S01]  /*0af0*/  LDCU.64 UR6, c[0x0][0x3b0] ;  /* 0x00007600ff0677ac */ /* 0x000e620008000a00 */
[----:B0-----:R-:W2:Y:S02]  /*0b00*/  LDG.E.64 R2, desc[UR4][R6.64] ;  /* 0x0000000406027981 */ /* 0x001ea4000c1e1b00 */
[----:B--2---:R-:W-:Y:S02]  /*0b10*/  IMAD R9, R3, R4, RZ ;  /* 0x0000000403097224 */ /* 0x004fe400078e02ff */
[----:B-1----:R-:W-:-:S05]  /*0b20*/  IMAD.WIDE.U32 R2, R4, R2, UR6 ;  /* 0x0000000604027e25 */ /* 0x002fca000f8e0002 */
[----:B------:R-:W-:-:S03]  /*0b30*/  IADD3 R3, PT, PT, R3, R9, RZ ;  /* 0x0000000903037210 */ /* 0x000fc60007ffe0ff */
[----:B------:R-:W-:-:S05]  /*0b40*/  IMAD.WIDE R2, R0, 0x4, R2 ;  /* 0x0000000400027825 */ /* 0x000fca00078e0202 */
[----:B------:R-:W-:Y:S01]  /*0b50*/  STG.E desc[UR4][R2.64+0x4], R5 ;  /* 0x0000040502007986 */ /* 0x000fe2000c101904 */
[----:B------:R-:W-:Y:S05]  /*0b60*/  EXIT ;  /* 0x000000000000794d */ /* 0x000fea0003800000 */
.L_x_12:
[----:B------:R-:W-:-:S00]  /*0b70*/  BRA `(.L_x_12) ;  /* 0xfffffffc00fc7947 */ /* 0x000fc0000383ffff */
[----:B------:R-:W-:-:S00]  /*0b80*/  NOP ;  /* 0x0000000000007918 */ /* 0x000fc00000000000 */
[----:B------:R-:W-:-:S00]  /*0b90*/  NOP ;  /* 0x0000000000007918 */ /* 0x000fc00000000000 */
[----:B------:R-:W-:-:S00]  /*0ba0*/  NOP ;  /* 0x0000000000007918 */ /* 0x000fc00000000000 */
[----:B------:R-:W-:-:S00]  /*0bb0*/  NOP ;  /* 0x0000000000007918 */ /* 0x000fc00000000000 */
[----:B------:R-:W-:-:S00]  /*0bc0*/  NOP ;  /* 0x0000000000007918 */ /* 0x000fc00000000000 */
[----:B------:R-:W-:-:S00]  /*0bd0*/  NOP ;  /* 0x0000000000007918 */ /* 0x000fc00000000000 */
[----:B------:R-:W-:-:S00]  /*0be0*/  NOP ;  /* 0x0000000000007918 */ /* 0x000fc00000000000 */
[----:B------:R-:W-:-:S00]  /*0bf0*/  NOP ;  /* 0x0000000000007918 */ /* 0x000fc00000000000 */
.L_x_13:


//--------------------- .nv.shared.reserved.0     --------------------------
	.section	.nv.shared.reserved.0,"aw",@nobits
	.weak		__nv_reservedSMEM_offset_0_alias
	.size		__nv_reservedSMEM_offset_0_alias, 0, 64
	.other		__nv_reservedSMEM_offset_0_alias,@"STO_CUDA_RESERVED_SHARED STV_DEFAULT"
__nv_reservedSMEM_offset_0_alias:
	.zero		0
	.zero		64


//--------------------- .nv.constant0._Z12mandelKernelPmPfS0_S0_S0_PiS1_S1_ --------------------------
	.section	.nv.constant0._Z12mandelKernelPmPfS0_S0_S0_PiS1_S1_,"a",@progbits
	.sectionflags	@""
	.align	4
.nv.constant0._Z12mandelKernelPmPfS0_S0_S0_PiS1_S1_:
	.zero		960


//--------------------- SYMBOLS --------------------------

	.type		.nv.reservedSmem.offset0,@object
	.size		.nv.reservedSmem.offset0,0x4
